//
// Generated by NVIDIA NVVM Compiler
//
// Compiler Build ID: CL-36424714
// Cuda compilation tools, release 13.0, V13.0.88
// Based on NVVM 20.0.0
//

.version 9.0
.target sm_100
.address_size 64

	// .globl	_Z5helloPcPKi

.visible .entry _Z5helloPcPKi(
	.param .u64 .ptr .align 1 _Z5helloPcPKi_param_0,
	.param .u64 .ptr .align 1 _Z5helloPcPKi_param_1
)
{
	.reg .b16 	%rs<4>;
	.reg .b32 	%r<2>;
	.reg .b64 	%rd<9>;

	ld.param.u64 	%rd1, [_Z5helloPcPKi_param_0];
	ld.param.u64 	%rd2, [_Z5helloPcPKi_param_1];
	cvta.to.global.u64 	%rd3, %rd1;
	cvta.to.global.u64 	%rd4, %rd2;
	mov.u32 	%r1, %tid.x;
	cvt.u64.u32 	%rd5, %r1;
	mul.wide.u32 	%rd6, %r1, 4;
	add.s64 	%rd7, %rd4, %rd6;
	ld.global.u8 	%rs1, [%rd7];
	add.s64 	%rd8, %rd3, %rd5;
	ld.global.u8 	%rs2, [%rd8];
	add.s16 	%rs3, %rs2, %rs1;
	st.global.u8 	[%rd8], %rs3;
	ret;

}


// ===== COMPILED SASS (sm_100) =====

	.target	sm_100

	.elftype	@"ET_EXEC"


//--------------------- .note.nv.tkinfo           --------------------------
	.section	.note.nv.tkinfo,"",@"SHT_NOTE"
	.sectionflags	@"SHF_NOTE_NV_TKINFO"
	.tkinfo
        /*0018*/ 	.word	0x00000002
        /*0030*/ 	.string	""
        /*0030*/ 	.string	"ptxas"
        /*0030*/ 	.string	"Cuda compilation tools, release 13.0, V13.0.88"
        /*0030*/ 	.string	"Build cuda_13.0.r13.0/compiler.36424714_0"
        /*0030*/ 	.string	"-arch sm_100 -m 64 "



//--------------------- .note.nv.cuinfo           --------------------------
	.section	.note.nv.cuinfo,"",@"SHT_NOTE"
	.sectionflags	@"SHF_NOTE_NV_CUINFO"
        /*0018*/ 	.short	0x0002
        /*001a*/ 	.short	0x0064
        /*001c*/ 	.short	0x0082
	.zero		2


//--------------------- .nv.info                  --------------------------
	.section	.nv.info,"",@"SHT_CUDA_INFO"
	.align	4


	//----- nvinfo : EIATTR_REGCOUNT
	.align		4
        /*0000*/ 	.byte	0x04, 0x2f
        /*0002*/ 	.short	(.L_1 - .L_0)
	.align		4
.L_0:
        /*0004*/ 	.word	index@(_Z5helloPcPKi)
        /*0008*/ 	.word	0x0000000a


	//----- nvinfo : EIATTR_FRAME_SIZE
	.align		4
.L_1:
        /*000c*/ 	.byte	0x04, 0x11
        /*000e*/ 	.short	(.L_3 - .L_2)
	.align		4
.L_2:
        /*0010*/ 	.word	index@(_Z5helloPcPKi)
        /*0014*/ 	.word	0x00000000


	//----- nvinfo : EIATTR_MIN_STACK_SIZE
	.align		4
.L_3:
        /*0018*/ 	.byte	0x04, 0x12
        /*001a*/ 	.short	(.L_5 - .L_4)
	.align		4
.L_4:
        /*001c*/ 	.word	index@(_Z5helloPcPKi)
        /*0020*/ 	.word	0x00000000
.L_5:


//--------------------- .nv.compat                --------------------------
	.section	.nv.compat,"",@"SHT_CUDA_COMPAT_INFO"
	.align	4
        /*0000*/ 	.byte	0x02, 0x09, 0x00, 0x00, 0x02, 0x02, 0x01, 0x00, 0x02, 0x05, 0x05, 0x00, 0x03, 0x07, 0x01, 0x01
        /*0010*/ 	.byte	0x02, 0x03, 0x00, 0x00, 0x02, 0x06, 0x01, 0x00, 0x04, 0x0b, 0x08, 0x00, 0x09, 0x00, 0x00, 0x00
        /*0020*/ 	.byte	0x00, 0x00, 0x00, 0x00


//--------------------- .nv.info._Z5helloPcPKi    --------------------------
	.section	.nv.info._Z5helloPcPKi,"",@"SHT_CUDA_INFO"
	.sectionflags	@""
	.align	4


	//----- nvinfo : EIATTR_CUDA_API_VERSION
	.align		4
        /*0000*/ 	.byte	0x04, 0x37
        /*0002*/ 	.short	(.L_7 - .L_6)
.L_6:
        /*0004*/ 	.word	0x00000082


	//----- nvinfo : EIATTR_KPARAM_INFO
	.align		4
.L_7:
        /*0008*/ 	.byte	0x04, 0x17
        /*000a*/ 	.short	(.L_9 - .L_8)
.L_8:
        /*000c*/ 	.word	0x00000000
        /*0010*/ 	.short	0x0001
        /*0012*/ 	.short	0x0008
        /*0014*/ 	.byte	0x00, 0xf5, 0x21, 0x00


	//----- nvinfo : EIATTR_KPARAM_INFO
	.align		4
.L_9:
        /*0018*/ 	.byte	0x04, 0x17
        /*001a*/ 	.short	(.L_11 - .L_10)
.L_10:
        /*001c*/ 	.word	0x00000000
        /*0020*/ 	.short	0x0000
        /*0022*/ 	.short	0x0000
        /*0024*/ 	.byte	0x00, 0xf5, 0x21, 0x00


	//----- nvinfo : EIATTR_SPARSE_MMA_MASK
	.align		4
.L_11:
        /*0028*/ 	.byte	0x03, 0x50
        /*002a*/ 	.short	0x0000


	//----- nvinfo : EIATTR_MAXREG_COUNT
	.align		4
        /*002c*/ 	.byte	0x03, 0x1b
        /*002e*/ 	.short	0x00ff


	//----- nvinfo : EIATTR_MERCURY_ISA_VERSION
	.align		4
        /*0030*/ 	.byte	0x03, 0x5f
        /*0032*/ 	.short	0x0101


	//----- nvinfo : EIATTR_VRC_CTA_INIT_COUNT
	.align		4
        /*0034*/ 	.byte	0x02, 0x4a
	.zero		1
	.zero		1


	//----- nvinfo : EIATTR_EXIT_INSTR_OFFSETS
	.align		4
        /*0038*/ 	.byte	0x04, 0x1c
        /*003a*/ 	.short	(.L_13 - .L_12)


	//   ....[0]....
.L_12:
        /*003c*/ 	.word	0x000000c0


	//----- nvinfo : EIATTR_CBANK_PARAM_SIZE
	.align		4
.L_13:
        /*0040*/ 	.byte	0x03, 0x19
        /*0042*/ 	.short	0x0010


	//----- nvinfo : EIATTR_PARAM_CBANK
	.align		4
        /*0044*/ 	.byte	0x04, 0x0a
        /*0046*/ 	.short	(.L_15 - .L_14)
	.align		4
.L_14:
        /*0048*/ 	.word	index@(.nv.constant0._Z5helloPcPKi)
        /*004c*/ 	.short	0x0380
        /*004e*/ 	.short	0x0010


	//----- nvinfo : EIATTR_SW_WAR
	.align		4
.L_15:
        /*0050*/ 	.byte	0x04, 0x36
        /*0052*/ 	.short	(.L_17 - .L_16)
.L_16:
        /*0054*/ 	.word	0x00000008
.L_17:


//--------------------- .nv.callgraph             --------------------------
	.section	.nv.callgraph,"",@"SHT_CUDA_CALLGRAPH"
	.align	4
	.sectionentsize	8
	.align		4
        /*0000*/ 	.word	0x00000000
	.align		4
        /*0004*/ 	.word	0xffffffff
	.align		4
        /*0008*/ 	.word	0x00000000
	.align		4
        /*000c*/ 	.word	0xfffffffe
	.align		4
        /*0010*/ 	.word	0x00000000
	.align		4
        /*0014*/ 	.word	0xfffffffd
	.align		4
        /*0018*/ 	.word	0x00000000
	.align		4
        /*001c*/ 	.word	0xfffffffc


//--------------------- .text._Z5helloPcPKi       --------------------------
	.section	.text._Z5helloPcPKi,"ax",@progbits
	.align	128
        .global         _Z5helloPcPKi
        .type           _Z5helloPcPKi,@function
        .size           _Z5helloPcPKi,(.L_x_1 - _Z5helloPcPKi)
        .other          _Z5helloPcPKi,@"STO_CUDA_ENTRY STV_DEFAULT"
_Z5helloPcPKi:
.text._Z5helloPcPKi:
[----:B------:R-:W-:Y:S01]  /*0000*/  LDC R1, c[0x0][0x37c] ;  /* 0x0000df00ff017b82 */ /* 0x000fe20000000800 */
[----:B------:R-:W0:Y:S07]  /*0010*/  S2R R5, SR_TID.X ;  /* 0x0000000000057919 */ /* 0x000e2e0000002100 */
[----:B------:R-:W1:Y:S01]  /*0020*/  LDC.64 R2, c[0x0][0x388] ;  /* 0x0000e200ff027b82 */ /* 0x000e620000000a00 */
[----:B------:R-:W0:Y:S01]  /*0030*/  LDCU.64 UR6, c[0x0][0x380] ;  /* 0x00007000ff0677ac */ /* 0x000e220008000a00 */
[----:B------:R-:W2:Y:S01]  /*0040*/  LDCU.64 UR4, c[0x0][0x358] ;  /* 0x00006b00ff0477ac */ /* 0x000ea20008000a00 */
[C---:B0-----:R-:W-:Y:S01]  /*0050*/  IADD3 R4, P0, PT, R5.reuse, UR6, RZ ;  /* 0x0000000605047c10 */ /* 0x041fe2000ff1e0ff */
[----:B-1----:R-:W-:-:S03]  /*0060*/  IMAD.WIDE.U32 R2, R5, 0x4, R2 ;  /* 0x0000000405027825 */ /* 0x002fc600078e0002 */
[----:B------:R-:W-:-:S03]  /*0070*/  IADD3.X R5, PT, PT, RZ, UR7, RZ, P0, !PT ;  /* 0x00000007ff057c10 */ /* 0x000fc600087fe4ff */
[----:B--2---:R-:W2:Y:S04]  /*0080*/  LDG.E.U8 R2, desc[UR4][R2.64] ;  /* 0x0000000402027981 */ /* 0x004ea8000c1e1100 */
[----:B------:R-:W2:Y:S02]  /*0090*/  LDG.E.U8 R7, desc[UR4][R4.64] ;  /* 0x0000000404077981 */ /* 0x000ea4000c1e1100 */
[----:B--2---:R-:W-:-:S05]  /*00a0*/  IADD3 R7, PT, PT, R2, R7, RZ ;  /* 0x0000000702077210 */ /* 0x004fca0007ffe0ff */
[----:B------:R-:W-:Y:S01]  /*00b0*/  STG.E.U8 desc[UR4][R4.64], R7 ;  /* 0x0000000704007986 */ /* 0x000fe2000c101104 */
[----:B------:R-:W-:Y:S05]  /*00c0*/  EXIT ;  /* 0x000000000000794d */ /* 0x000fea0003800000 */
.L_x_0:
[----:B------:R-:W-:-:S00]  /*00d0*/  BRA `(.L_x_0) ;  /* 0xfffffffc00fc7947 */ /* 0x000fc0000383ffff */
[----:B------:R-:W-:-:S00]  /*00e0*/  NOP ;  /* 0x0000000000007918 */ /* 0x000fc00000000000 */
        /* <DEDUP_REMOVED lines=9> */
.L_x_1:


//--------------------- .nv.shared.reserved.0     --------------------------
	.section	.nv.shared.reserved.0,"aw",@nobits
	.weak		__nv_reservedSMEM_offset_0_alias
	.size		__nv_reservedSMEM_offset_0_alias, 0, 64
	.other		__nv_reservedSMEM_offset_0_alias,@"STO_CUDA_RESERVED_SHARED STV_DEFAULT"
__nv_reservedSMEM_offset_0_alias:
	.zero		0
	.zero		64


//--------------------- .nv.constant0._Z5helloPcPKi --------------------------
	.section	.nv.constant0._Z5helloPcPKi,"a",@progbits
	.sectionflags	@""
	.align	4
.nv.constant0._Z5helloPcPKi:
	.zero		912


//--------------------- SYMBOLS --------------------------

	.type		.nv.reservedSmem.offset0,@object
	.size		.nv.reservedSmem.offset0,0x4
